	.headerflags	@"EF_CUDA_TEXMODE_UNIFIED EF_CUDA_64BIT_ADDRESS EF_CUDA_ACCELERATORS EF_CUDA_SM90 EF_CUDA_VIRTUAL_SM(EF_CUDA_SM90)"
	.elftype	@"ET_EXEC"


//--------------------- .nv.info                  --------------------------
	.section	.nv.info,"",@"SHT_CUDA_INFO"
	.align	4


	//----- nvinfo : EIATTR_REGCOUNT
	.align		4
        /*0000*/ 	.byte	0x04, 0x2f
        /*0002*/ 	.short	(.L_3 - .L_2)
	.align		4
.L_2:
        /*0004*/ 	.word	index@(triton_poi_fused__native_batch_norm_legit_no_training_cat_silu_2)
        /*0008*/ 	.word	0x00000015


	//----- nvinfo : EIATTR_MIN_STACK_SIZE
	.align		4
.L_3:
        /*000c*/ 	.byte	0x04, 0x12
        /*000e*/ 	.short	(.L_5 - .L_4)
	.align		4
.L_4:
        /*0010*/ 	.word	index@(triton_poi_fused__native_batch_norm_legit_no_training_cat_silu_2)
        /*0014*/ 	.word	0x00000000


	//----- nvinfo : EIATTR_FRAME_SIZE
	.align		4
.L_5:
        /*0018*/ 	.byte	0x04, 0x11
        /*001a*/ 	.short	(.L_7 - .L_6)
	.align		4
.L_6:
        /*001c*/ 	.word	index@(triton_poi_fused__native_batch_norm_legit_no_training_cat_silu_2)
        /*0020*/ 	.word	0x00000000


	//----- nvinfo : EIATTR_MIN_STACK_SIZE
	.align		4
.L_7:
        /*0024*/ 	.byte	0x04, 0x12
        /*0026*/ 	.short	(.L_9 - .L_8)
	.align		4
.L_8:
        /*0028*/ 	.word	index@(triton_poi_fused__native_batch_norm_legit_no_training_cat_silu_2)
        /*002c*/ 	.word	0x00000000
.L_9:


//--------------------- .nv.info.triton_poi_fused__native_batch_norm_legit_no_training_cat_silu_2 --------------------------
	.section	.nv.info.triton_poi_fused__native_batch_norm_legit_no_training_cat_silu_2,"",@"SHT_CUDA_INFO"
	.sectionflags	@""
	.align	4


	//----- nvinfo : EIATTR_CUDA_API_VERSION
	.align		4
        /*0000*/ 	.byte	0x04, 0x37
        /*0002*/ 	.short	(.L_11 - .L_10)
.L_10:
        /*0004*/ 	.word	0x0000007c


	//----- nvinfo : EIATTR_KPARAM_INFO
	.align		4
.L_11:
        /*0008*/ 	.byte	0x04, 0x17
        /*000a*/ 	.short	(.L_13 - .L_12)
.L_12:
        /*000c*/ 	.word	0x00000000
        /*0010*/ 	.short	0x0008
        /*0012*/ 	.short	0x0040
        /*0014*/ 	.byte	0x00, 0xf0, 0x11, 0x00


	//----- nvinfo : EIATTR_KPARAM_INFO
	.align		4
.L_13:
        /*0018*/ 	.byte	0x04, 0x17
        /*001a*/ 	.short	(.L_15 - .L_14)
.L_14:
        /*001c*/ 	.word	0x00000000
        /*0020*/ 	.short	0x0007
        /*0022*/ 	.short	0x0038
        /*0024*/ 	.byte	0x00, 0xf4, 0x21, 0x00


	//----- nvinfo : EIATTR_KPARAM_INFO
	.align		4
.L_15:
        /*0028*/ 	.byte	0x04, 0x17
        /*002a*/ 	.short	(.L_17 - .L_16)
.L_16:
        /*002c*/ 	.word	0x00000000
        /*0030*/ 	.short	0x0006
        /*0032*/ 	.short	0x0030
        /*0034*/ 	.byte	0x00, 0xf4, 0x21, 0x00


	//----- nvinfo : EIATTR_KPARAM_INFO
	.align		4
.L_17:
        /*0038*/ 	.byte	0x04, 0x17
        /*003a*/ 	.short	(.L_19 - .L_18)
.L_18:
        /*003c*/ 	.word	0x00000000
        /*0040*/ 	.short	0x0005
        /*0042*/ 	.short	0x0028
        /*0044*/ 	.byte	0x00, 0xf4, 0x21, 0x00


	//----- nvinfo : EIATTR_KPARAM_INFO
	.align		4
.L_19:
        /*0048*/ 	.byte	0x04, 0x17
        /*004a*/ 	.short	(.L_21 - .L_20)
.L_20:
        /*004c*/ 	.word	0x00000000
        /*0050*/ 	.short	0x0004
        /*0052*/ 	.short	0x0020
        /*0054*/ 	.byte	0x00, 0xf4, 0x21, 0x00


	//----- nvinfo : EIATTR_KPARAM_INFO
	.align		4
.L_21:
        /*0058*/ 	.byte	0x04, 0x17
        /*005a*/ 	.short	(.L_23 - .L_22)
.L_22:
        /*005c*/ 	.word	0x00000000
        /*0060*/ 	.short	0x0003
        /*0062*/ 	.short	0x0018
        /*0064*/ 	.byte	0x00, 0xf4, 0x21, 0x00


	//----- nvinfo : EIATTR_KPARAM_INFO
	.align		4
.L_23:
        /*0068*/ 	.byte	0x04, 0x17
        /*006a*/ 	.short	(.L_25 - .L_24)
.L_24:
        /*006c*/ 	.word	0x00000000
        /*0070*/ 	.short	0x0002
        /*0072*/ 	.short	0x0010
        /*0074*/ 	.byte	0x00, 0xf4, 0x21, 0x00


	//----- nvinfo : EIATTR_KPARAM_INFO
	.align		4
.L_25:
        /*0078*/ 	.byte	0x04, 0x17
        /*007a*/ 	.short	(.L_27 - .L_26)
.L_26:
        /*007c*/ 	.word	0x00000000
        /*0080*/ 	.short	0x0001
        /*0082*/ 	.short	0x0008
        /*0084*/ 	.byte	0x00, 0xf4, 0x21, 0x00


	//----- nvinfo : EIATTR_KPARAM_INFO
	.align		4
.L_27:
        /*0088*/ 	.byte	0x04, 0x17
        /*008a*/ 	.short	(.L_29 - .L_28)
.L_28:
        /*008c*/ 	.word	0x00000000
        /*0090*/ 	.short	0x0000
        /*0092*/ 	.short	0x0000
        /*0094*/ 	.byte	0x00, 0xf4, 0x21, 0x00


	//----- nvinfo : EIATTR_SPARSE_MMA_MASK
	.align		4
.L_29:
        /*0098*/ 	.byte	0x03, 0x50
        /*009a*/ 	.short	0x0000


	//----- nvinfo : EIATTR_MAXREG_COUNT
	.align		4
        /*009c*/ 	.byte	0x03, 0x1b
        /*009e*/ 	.short	0x00ff


	//----- nvinfo : EIATTR_EXIT_INSTR_OFFSETS
	.align		4
        /*00a0*/ 	.byte	0x04, 0x1c
        /*00a2*/ 	.short	(.L_31 - .L_30)


	//   ....[0]....
.L_30:
        /*00a4*/ 	.word	0x00000570


	//   ....[1]....
        /*00a8*/ 	.word	0x00000590


	//----- nvinfo : EIATTR_REQNTID
	.align		4
.L_31:
        /*00ac*/ 	.byte	0x04, 0x10
        /*00ae*/ 	.short	(.L_33 - .L_32)
.L_32:
        /*00b0*/ 	.word	0x00000080
        /*00b4*/ 	.word	0x00000001
        /*00b8*/ 	.word	0x00000001


	//----- nvinfo : EIATTR_CBANK_PARAM_SIZE
	.align		4
.L_33:
        /*00bc*/ 	.byte	0x03, 0x19
        /*00be*/ 	.short	0x0044


	//----- nvinfo : EIATTR_PARAM_CBANK
	.align		4
        /*00c0*/ 	.byte	0x04, 0x0a
        /*00c2*/ 	.short	(.L_35 - .L_34)
	.align		4
.L_34:
        /*00c4*/ 	.word	index@(.nv.constant0.triton_poi_fused__native_batch_norm_legit_no_training_cat_silu_2)
        /*00c8*/ 	.short	0x0210
        /*00ca*/ 	.short	0x0044


	//----- nvinfo : EIATTR_SW_WAR
	.align		4
.L_35:
        /*00cc*/ 	.byte	0x04, 0x36
        /*00ce*/ 	.short	(.L_37 - .L_36)
.L_36:
        /*00d0*/ 	.word	0x00000008
.L_37:


//--------------------- .nv.callgraph             --------------------------
	.section	.nv.callgraph,"",@"SHT_CUDA_CALLGRAPH"
	.align	4
	.sectionentsize	8
	.align		4
        /*0000*/ 	.word	0x00000000
	.align		4
        /*0004*/ 	.word	0xffffffff
	.align		4
        /*0008*/ 	.word	0x00000000
	.align		4
        /*000c*/ 	.word	0xfffffffe
	.align		4
        /*0010*/ 	.word	0x00000000
	.align		4
        /*0014*/ 	.word	0xfffffffd
	.align		4
        /*0018*/ 	.word	0x00000000
	.align		4
        /*001c*/ 	.word	0xfffffffc


//--------------------- .nv.constant4             --------------------------
	.section	.nv.constant4,"a",@progbits
	.align	8
	.align		8
.nv.constant4:
        /*0000*/ 	.dword	_$_str
	.align		8
        /*0008*/ 	.dword	_$_str_$_2


//--------------------- .text.triton_poi_fused__native_batch_norm_legit_no_training_cat_silu_2 --------------------------
	.section	.text.triton_poi_fused__native_batch_norm_legit_no_training_cat_silu_2,"ax",@progbits
	.align	128
        .global         triton_poi_fused__native_batch_norm_legit_no_training_cat_silu_2
        .type           triton_poi_fused__native_batch_norm_legit_no_training_cat_silu_2,@function
        .size           triton_poi_fused__native_batch_norm_legit_no_training_cat_silu_2,(.L_x_1 - triton_poi_fused__native_batch_norm_legit_no_training_cat_silu_2)
        .other          triton_poi_fused__native_batch_norm_legit_no_training_cat_silu_2,@"STO_CUDA_ENTRY STV_DEFAULT"
triton_poi_fused__native_batch_norm_legit_no_training_cat_silu_2:
.text.triton_poi_fused__native_batch_norm_legit_no_training_cat_silu_2:
[----:B------:R-:W0:Y:S01]  /*0000*/  LDC R1, c[0x0][0x28] ;  /* 0x00000a00ff017b82 */ /* 0x000e220000000800 */
[----:B------:R-:W1:Y:S07]  /*0010*/  S2R R0, SR_TID.X ;  /* 0x0000000000007919 */ /* 0x000e6e0000002100 */
[----:B------:R-:W2:Y:S01]  /*0020*/  LDC.64 R12, c[0x0][0x230] ;  /* 0x00008c00ff0c7b82 */ /* 0x000ea20000000a00 */
[----:B------:R-:W-:Y:S01]  /*0030*/  ULDC.64 UR4, c[0x0][0x208] ;  /* 0x0000820000047ab9 */ /* 0x000fe20000000a00 */
[----:B------:R-:W-:Y:S01]  /*0040*/  ULDC.64 UR6, c[0x0][0x220] ;  /* 0x0000880000067ab9 */ /* 0x000fe20000000a00 */
[----:B------:R-:W3:Y:S05]  /*0050*/  S2R R3, SR_CTAID.X ;  /* 0x0000000000037919 */ /* 0x000eea0000002500 */
[----:B------:R-:W4:Y:S08]  /*0060*/  LDC.64 R10, c[0x0][0x218] ;  /* 0x00008600ff0a7b82 */ /* 0x000f300000000a00 */
[----:B------:R-:W5:Y:S08]  /*0070*/  LDC.64 R8, c[0x0][0x228] ;  /* 0x00008a00ff087b82 */ /* 0x000f700000000a00 */
[----:B------:R-:W4:Y:S01]  /*0080*/  LDC.64 R6, c[0x0][0x238] ;  /* 0x00008e00ff067b82 */ /* 0x000f220000000a00 */
[----:B-1----:R-:W-:-:S05]  /*0090*/  LOP3.LUT R0, R0, 0x7f, RZ, 0xc0, !PT ;  /* 0x0000007f00007812 */ /* 0x002fca00078ec0ff */
[----:B---3--:R-:W-:-:S05]  /*00a0*/  IMAD R0, R3, 0x80, R0 ;  /* 0x0000008003007824 */ /* 0x008fca00078e0200 */
[----:B------:R-:W-:Y:S02]  /*00b0*/  SHF.R.S32.HI R5, RZ, 0x1f, R0 ;  /* 0x0000001fff057819 */ /* 0x000fe40000011400 */
[----:B------:R-:W-:Y:S02]  /*00c0*/  ISETP.GE.AND P0, PT, R0, 0x100, PT ;  /* 0x000001000000780c */ /* 0x000fe40003f06270 */
[----:B------:R-:W-:-:S04]  /*00d0*/  LEA.HI R4, R5, R0, RZ, 0x4 ;  /* 0x0000000005047211 */ /* 0x000fc800078f20ff */
[----:B------:R-:W-:-:S04]  /*00e0*/  SHF.R.S32.HI R3, RZ, 0x4, R4 ;  /* 0x00000004ff037819 */ /* 0x000fc80000011404 */
[----:B------:R-:W-:-:S04]  /*00f0*/  LEA.HI R2, R3, R3, RZ, 0x2 ;  /* 0x0000000303027211 */ /* 0x000fc800078f10ff */
[----:B------:R-:W-:-:S05]  /*0100*/  LOP3.LUT R2, R2, 0xfffffffc, RZ, 0xc0, !PT ;  /* 0xfffffffc02027812 */ /* 0x000fca00078ec0ff */
[----:B------:R-:W-:Y:S02]  /*0110*/  IMAD.IADD R3, R3, 0x1, -R2 ;  /* 0x0000000103037824 */ /* 0x000fe400078e0a02 */
[----:B------:R-:W-:Y:S02]  /*0120*/  IMAD.MOV.U32 R2, RZ, RZ, RZ ;  /* 0x000000ffff027224 */ /* 0x000fe400078e00ff */
[----:B--2---:R-:W-:-:S05]  /*0130*/  IMAD.WIDE R12, R3, 0x4, R12 ;  /* 0x00000004030c7825 */ /* 0x004fca00078e020c */
[----:B------:R1:W2:Y:S01]  /*0140*/  @!P0 LDG.E.EL R2, desc[UR4][R12.64] ;  /* 0x000000040c028981 */ /* 0x0002a2000c2e1900 */
[----:B------:R-:W-:Y:S02]  /*0150*/  LEA.HI R5, R5, R0, RZ, 0x6 ;  /* 0x0000000005057211 */ /* 0x000fe400078f30ff */
[----:B------:R-:W-:Y:S02]  /*0160*/  LOP3.LUT R15, R4, 0xfffffff0, RZ, 0xc0, !PT ;  /* 0xfffffff0040f7812 */ /* 0x000fe400078ec0ff */
[----:B------:R-:W-:Y:S02]  /*0170*/  SHF.R.S32.HI R14, RZ, 0x6, R5 ;  /* 0x00000006ff0e7819 */ /* 0x000fe40000011405 */
[----:B------:R-:W-:Y:S01]  /*0180*/  LOP3.LUT R17, R5, 0xffffffc0, RZ, 0xc0, !PT ;  /* 0xffffffc005117812 */ /* 0x000fe200078ec0ff */
[----:B------:R-:W-:Y:S01]  /*0190*/  IMAD.IADD R15, R0, 0x1, -R15 ;  /* 0x00000001000f7824 */ /* 0x000fe200078e0a0f */
[----:B------:R-:W3:Y:S01]  /*01a0*/  LDC.64 R4, c[0x0][0x240] ;  /* 0x00009000ff047b82 */ /* 0x000ee20000000a00 */
[----:B------:R-:W-:Y:S01]  /*01b0*/  IMAD.SHL.U32 R14, R14, 0x20, RZ ;  /* 0x000000200e0e7824 */ /* 0x000fe200078e00ff */
[----:B-1----:R-:W-:-:S02]  /*01c0*/  SHF.L.U32 R12, R3, 0x4, RZ ;  /* 0x00000004030c7819 */ /* 0x002fc400000006ff */
[----:B------:R-:W-:Y:S02]  /*01d0*/  ISETP.GE.AND P1, PT, R3, 0x2, PT ;  /* 0x000000020300780c */ /* 0x000fe40003f26270 */
[----:B------:R-:W-:Y:S02]  /*01e0*/  IADD3 R13, R14, R0, -R17 ;  /* 0x000000000e0d7210 */ /* 0x000fe40007ffe811 */
[--C-:B------:R-:W-:Y:S02]  /*01f0*/  IADD3 R16, P4, P5, R12, R15, R14.reuse ;  /* 0x0000000f0c107210 */ /* 0x100fe40007d9e00e */
[----:B------:R-:W-:Y:S02]  /*0200*/  SHF.R.S32.HI R17, RZ, 0x1f, R14 ;  /* 0x0000001fff117819 */ /* 0x000fe4000001140e */
[----:B------:R-:W-:Y:S02]  /*0210*/  SHF.R.S32.HI R15, RZ, 0x1f, R15 ;  /* 0x0000001fff0f7819 */ /* 0x000fe4000001140f */
[----:B------:R-:W-:-:S02]  /*0220*/  ISETP.LT.AND P2, PT, R0, 0x100, !P1 ;  /* 0x000001000000780c */ /* 0x000fc40004f41270 */
[----:B------:R-:W-:Y:S02]  /*0230*/  SHF.R.S32.HI R12, RZ, 0x1f, R12 ;  /* 0x0000001fff0c7819 */ /* 0x000fe4000001140c */
[----:B------:R-:W-:Y:S02]  /*0240*/  ISETP.GT.AND P3, PT, R3, 0x1, !P0 ;  /* 0x000000010300780c */ /* 0x000fe40004764270 */
[----:B------:R-:W-:Y:S01]  /*0250*/  IADD3.X R15, R12, R15, R17, P4, P5 ;  /* 0x0000000f0c0f7210 */ /* 0x000fe200027ea411 */
[----:B----4-:R-:W-:Y:S01]  /*0260*/  IMAD.WIDE R12, R13, 0x4, R10 ;  /* 0x000000040d0c7825 */ /* 0x010fe200078e020a */
[C---:B------:R-:W-:Y:S02]  /*0270*/  LEA R14, P4, R16.reuse, UR6, 0x2 ;  /* 0x00000006100e7c11 */ /* 0x040fe4000f8810ff */
[----:B------:R-:W-:Y:S02]  /*0280*/  CS2R R10, SRZ ;  /* 0x00000000000a7805 */ /* 0x000fe4000001ff00 */
[----:B------:R-:W-:Y:S01]  /*0290*/  LEA.HI.X R15, R16, UR7, R15, 0x2, P4 ;  /* 0x00000007100f7c11 */ /* 0x000fe2000a0f140f */
[----:B------:R-:W-:-:S03]  /*02a0*/  IMAD.MOV.U32 R16, RZ, RZ, RZ ;  /* 0x000000ffff107224 */ /* 0x000fc600078e00ff */
[----:B------:R-:W4:Y:S01]  /*02b0*/  @P2 LDG.E R11, desc[UR4][R12.64] ;  /* 0x000000040c0b2981 */ /* 0x000f22000c1e1900 */
[----:B-----5:R-:W-:-:S03]  /*02c0*/  IMAD.WIDE R8, R3, 0x4, R8 ;  /* 0x0000000403087825 */ /* 0x020fc600078e0208 */
[----:B------:R-:W5:Y:S01]  /*02d0*/  @P3 LDG.E R10, desc[UR4][R14.64+-0x80] ;  /* 0xffff80040e0a3981 */ /* 0x000f62000c1e1900 */
[----:B------:R-:W-:Y:S01]  /*02e0*/  HFMA2.MMA R18, -RZ, RZ, 0, 0 ;  /* 0x00000000ff127435 */ /* 0x000fe200000001ff */
[C---:B0-----:R-:W-:Y:S02]  /*02f0*/  IMAD.WIDE R6, R3.reuse, 0x4, R6 ;  /* 0x0000000403067825 */ /* 0x041fe400078e0206 */
[----:B------:R0:W5:Y:S02]  /*0300*/  @!P0 LDG.E.EL R16, desc[UR4][R8.64] ;  /* 0x0000000408108981 */ /* 0x000164000c2e1900 */
[----:B---3--:R-:W-:-:S04]  /*0310*/  IMAD.WIDE R4, R3, 0x4, R4 ;  /* 0x0000000403047825 */ /* 0x008fc800078e0204 */
[----:B------:R-:W-:Y:S01]  /*0320*/  IMAD.MOV.U32 R3, RZ, RZ, RZ ;  /* 0x000000ffff037224 */ /* 0x000fe200078e00ff */
[----:B------:R1:W3:Y:S05]  /*0330*/  @!P0 LDG.E.EL R18, desc[UR4][R4.64] ;  /* 0x0000000404128981 */ /* 0x0002ea000c2e1900 */
[----:B------:R2:W3:Y:S01]  /*0340*/  @!P0 LDG.E.EL R3, desc[UR4][R6.64] ;  /* 0x0000000406038981 */ /* 0x0004e2000c2e1900 */
[----:B0-----:R-:W-:Y:S01]  /*0350*/  IMAD.MOV.U32 R9, RZ, RZ, 0x3e800000 ;  /* 0x3e800000ff097424 */ /* 0x001fe200078e00ff */
[----:B-1----:R-:W0:Y:S02]  /*0360*/  LDC.64 R4, c[0x0][0x210] ;  /* 0x00008400ff047b82 */ /* 0x002e240000000a00 */
[----:B0-----:R-:W-:-:S04]  /*0370*/  IMAD.WIDE R4, R0, 0x4, R4 ;  /* 0x0000000400047825 */ /* 0x001fc800078e0204 */
[----:B--2---:R-:W-:-:S04]  /*0380*/  FADD R2, R2, 9.9999997473787516356e-06 ;  /* 0x3727c5ac02027421 */ /* 0x004fc80000000000 */
[----:B------:R-:W0:Y:S02]  /*0390*/  MUFU.SQRT R12, R2 ;  /* 0x00000002000c7308 */ /* 0x000e240000002000 */
[C---:B0-----:R-:W-:Y:S02]  /*03a0*/  FSETP.GT.AND P4, PT, R12.reuse, 8.50705917302346158658e+37, PT ;  /* 0x7e8000000c00780b */ /* 0x041fe40003f84000 */
[----:B------:R-:W-:-:S11]  /*03b0*/  FSETP.GEU.AND P5, PT, R12, 1.175494350822287508e-38, PT ;  /* 0x008000000c00780b */ /* 0x000fd60003fae000 */
[----:B------:R-:W-:-:S04]  /*03c0*/  @P4 FMUL R12, R12, 0.25 ;  /* 0x3e8000000c0c4820 */ /* 0x000fc80000400000 */
[----:B------:R-:W-:-:S06]  /*03d0*/  @!P5 FMUL R12, R12, 16777216 ;  /* 0x4b8000000c0cd820 */ /* 0x000fcc0000400000 */
[----:B------:R-:W0:Y:S01]  /*03e0*/  MUFU.RCP R12, R12 ;  /* 0x0000000c000c7308 */ /* 0x000e220000001000 */
[----:B------:R-:W-:Y:S02]  /*03f0*/  FSEL R7, R9, 1, P4 ;  /* 0x3f80000009077808 */ /* 0x000fe40002000000 */
[----:B----4-:R-:W-:Y:S02]  /*0400*/  SEL R11, R11, RZ, P2 ;  /* 0x000000ff0b0b7207 */ /* 0x010fe40001000000 */
[----:B-----5:R-:W-:Y:S01]  /*0410*/  @P1 SEL R11, R10, RZ, P3 ;  /* 0x000000ff0a0b1207 */ /* 0x020fe20001800000 */
[----:B------:R-:W-:-:S04]  /*0420*/  @!P5 FMUL R7, R7, 16777216 ;  /* 0x4b8000000707d820 */ /* 0x000fc80000400000 */
[----:B------:R-:W-:Y:S01]  /*0430*/  FADD R16, R11, -R16 ;  /* 0x800000100b107221 */ /* 0x000fe20000000000 */
[----:B0-----:R-:W-:-:S04]  /*0440*/  FMUL R7, R12, R7 ;  /* 0x000000070c077220 */ /* 0x001fc80000400000 */
[----:B------:R-:W-:-:S04]  /*0450*/  FMUL R7, R16, R7 ;  /* 0x0000000710077220 */ /* 0x000fc80000400000 */
[----:B---3--:R-:W-:-:S04]  /*0460*/  FFMA R7, R7, R3, R18 ;  /* 0x0000000307077223 */ /* 0x008fc80000000012 */
[----:B------:R-:W-:-:S04]  /*0470*/  FADD R2, RZ, -R7 ;  /* 0x80000007ff027221 */ /* 0x000fc80000000000 */
[----:B------:R-:W-:-:S05]  /*0480*/  FMUL R6, R2, 1.4426950216293334961 ;  /* 0x3fb8aa3b02067820 */ /* 0x000fca0000400000 */
[----:B------:R-:W-:-:S13]  /*0490*/  FSETP.GEU.AND P1, PT, R6, -126, PT ;  /* 0xc2fc00000600780b */ /* 0x000fda0003f2e000 */
[----:B------:R-:W-:-:S04]  /*04a0*/  @!P1 FMUL R6, R6, 0.5 ;  /* 0x3f00000006069820 */ /* 0x000fc80000400000 */
[----:B------:R-:W0:Y:S02]  /*04b0*/  MUFU.EX2 R2, R6 ;  /* 0x0000000600027308 */ /* 0x000e240000000800 */
[----:B0-----:R-:W-:-:S04]  /*04c0*/  @!P1 FMUL R2, R2, R2 ;  /* 0x0000000202029220 */ /* 0x001fc80000400000 */
[----:B------:R-:W-:Y:S02]  /*04d0*/  FADD R8, R2, 1 ;  /* 0x3f80000002087421 */ /* 0x000fe40000000000 */
[----:B------:R-:W0:Y:S03]  /*04e0*/  LDC.64 R2, c[0x0][0x248] ;  /* 0x00009200ff027b82 */ /* 0x000e260000000a00 */
[----:B------:R-:W-:-:S13]  /*04f0*/  FSETP.GT.AND P1, PT, R8, 8.50705917302346158658e+37, PT ;  /* 0x7e8000000800780b */ /* 0x000fda0003f24000 */
[----:B------:R-:W-:-:S06]  /*0500*/  @P1 FMUL R8, R8, 0.25 ;  /* 0x3e80000008081820 */ /* 0x000fcc0000400000 */
[----:B------:R-:W1:Y:S01]  /*0510*/  MUFU.RCP R8, R8 ;  /* 0x0000000800087308 */ /* 0x000e620000001000 */
[----:B------:R-:W-:Y:S01]  /*0520*/  FSEL R9, R9, 1, P1 ;  /* 0x3f80000009097808 */ /* 0x000fe20000800000 */
[----:B0-----:R-:W-:-:S05]  /*0530*/  IMAD.WIDE R2, R0, 0x4, R2 ;  /* 0x0000000400027825 */ /* 0x001fca00078e0202 */
[----:B------:R0:W-:Y:S01]  /*0540*/  @!P0 STG.E desc[UR4][R2.64], R11 ;  /* 0x0000000b02008986 */ /* 0x0001e2000c101904 */
[----:B-1----:R-:W-:-:S04]  /*0550*/  FMUL R10, R8, R9 ;  /* 0x00000009080a7220 */ /* 0x002fc80000400000 */
[----:B------:R-:W-:Y:S01]  /*0560*/  FMUL R7, R7, R10 ;  /* 0x0000000a07077220 */ /* 0x000fe20000400000 */
[----:B0-----:R-:W-:Y:S06]  /*0570*/  @P0 EXIT ;  /* 0x000000000000094d */ /* 0x001fec0003800000 */
[----:B------:R-:W-:Y:S01]  /*0580*/  STG.E desc[UR4][R4.64], R7 ;  /* 0x0000000704007986 */ /* 0x000fe2000c101904 */
[----:B------:R-:W-:Y:S05]  /*0590*/  EXIT ;  /* 0x000000000000794d */ /* 0x000fea0003800000 */
.L_x_0:
[----:B------:R-:W-:-:S00]  /*05a0*/  BRA `(.L_x_0) ;  /* 0xfffffffc00fc7947 */ /* 0x000fc0000383ffff */
[----:B------:R-:W-:-:S00]  /*05b0*/  NOP ;  /* 0x0000000000007918 */ /* 0x000fc00000000000 */
        /* <DEDUP_REMOVED lines=12> */
.L_x_1:


//--------------------- .nv.global.init           --------------------------
	.section	.nv.global.init,"aw",@progbits
.nv.global.init:
	.type		_$_str,@object
	.size		_$_str,(_$_str_$_2 - _$_str)
_$_str:
        /*0000*/ 	.byte	0x5f, 0x5f, 0x43, 0x55, 0x44, 0x41, 0x5f, 0x46, 0x54, 0x5a, 0x00
	.type		_$_str_$_2,@object
	.size		_$_str_$_2,(.L_1 - _$_str_$_2)
_$_str_$_2:
        /*000b*/ 	.byte	0x5f, 0x5f, 0x43, 0x55, 0x44, 0x41, 0x5f, 0x50, 0x52, 0x45, 0x43, 0x5f, 0x53, 0x51, 0x52, 0x54
        /*001b*/ 	.byte	0x00
.L_1:


//--------------------- .nv.constant0.triton_poi_fused__native_batch_norm_legit_no_training_cat_silu_2 --------------------------
	.section	.nv.constant0.triton_poi_fused__native_batch_norm_legit_no_training_cat_silu_2,"a",@progbits
	.sectionflags	@""
	.align	4
.nv.constant0.triton_poi_fused__native_batch_norm_legit_no_training_cat_silu_2:
	.zero		596
